//
// Generated by NVIDIA NVVM Compiler
//
// Compiler Build ID: CL-36424714
// Cuda compilation tools, release 13.0, V13.0.88
// Based on NVVM 20.0.0
//

.version 9.0
.target sm_100
.address_size 64

	// .globl	_Z15decode_per_byteP6uchar4Phi

.visible .entry _Z15decode_per_byteP6uchar4Phi(
	.param .u64 .ptr .align 1 _Z15decode_per_byteP6uchar4Phi_param_0,
	.param .u64 .ptr .align 1 _Z15decode_per_byteP6uchar4Phi_param_1,
	.param .u32 _Z15decode_per_byteP6uchar4Phi_param_2
)
{
	.reg .pred 	%p<2>;
	.reg .b16 	%rs<30>;
	.reg .b32 	%r<18>;
	.reg .b64 	%rd<9>;

	ld.param.u64 	%rd1, [_Z15decode_per_byteP6uchar4Phi_param_0];
	ld.param.u64 	%rd2, [_Z15decode_per_byteP6uchar4Phi_param_1];
	ld.param.u32 	%r3, [_Z15decode_per_byteP6uchar4Phi_param_2];
	mov.u32 	%r4, %tid.x;
	mov.u32 	%r5, %ntid.x;
	mov.u32 	%r6, %ctaid.x;
	mad.lo.s32 	%r1, %r5, %r6, %r4;
	shl.b32 	%r2, %r1, 1;
	or.b32  	%r7, %r2, 1;
	setp.ge.s32 	%p1, %r7, %r3;
	@%p1 bra 	$L__BB0_2;
	cvta.to.global.u64 	%rd3, %rd2;
	cvta.to.global.u64 	%rd4, %rd1;
	mul.wide.s32 	%rd5, %r2, 4;
	add.s64 	%rd6, %rd4, %rd5;
	ld.global.u32 	%r8, [%rd6];
	bfe.u32 	%r9, %r8, 0, 8;
	cvt.u16.u32 	%rs1, %r9;
	bfe.u32 	%r10, %r8, 8, 8;
	cvt.u16.u32 	%rs2, %r10;
	bfe.u32 	%r11, %r8, 16, 8;
	cvt.u16.u32 	%rs3, %r11;
	bfe.u32 	%r12, %r8, 24, 8;
	cvt.u16.u32 	%rs4, %r12;
	ld.global.u32 	%r13, [%rd6+4];
	bfe.u32 	%r14, %r13, 0, 8;
	cvt.u16.u32 	%rs5, %r14;
	bfe.u32 	%r15, %r13, 8, 8;
	cvt.u16.u32 	%rs6, %r15;
	bfe.u32 	%r16, %r13, 16, 8;
	cvt.u16.u32 	%rs7, %r16;
	bfe.u32 	%r17, %r13, 24, 8;
	cvt.u16.u32 	%rs8, %r17;
	and.b16  	%rs9, %rs1, 1;
	shl.b16 	%rs10, %rs2, 1;
	and.b16  	%rs11, %rs10, 2;
	or.b16  	%rs12, %rs9, %rs11;
	shl.b16 	%rs13, %rs3, 2;
	and.b16  	%rs14, %rs13, 4;
	or.b16  	%rs15, %rs12, %rs14;
	shl.b16 	%rs16, %rs4, 3;
	and.b16  	%rs17, %rs16, 8;
	or.b16  	%rs18, %rs15, %rs17;
	shl.b16 	%rs19, %rs5, 4;
	and.b16  	%rs20, %rs19, 16;
	or.b16  	%rs21, %rs18, %rs20;
	shl.b16 	%rs22, %rs6, 5;
	and.b16  	%rs23, %rs22, 32;
	or.b16  	%rs24, %rs21, %rs23;
	shl.b16 	%rs25, %rs7, 6;
	and.b16  	%rs26, %rs25, 64;
	or.b16  	%rs27, %rs24, %rs26;
	shl.b16 	%rs28, %rs8, 7;
	or.b16  	%rs29, %rs27, %rs28;
	cvt.s64.s32 	%rd7, %r1;
	add.s64 	%rd8, %rd3, %rd7;
	st.global.u8 	[%rd8], %rs29;
$L__BB0_2:
	ret;

}


// ===== COMPILED SASS (sm_100) =====

	.target	sm_100

	.elftype	@"ET_EXEC"


//--------------------- .note.nv.tkinfo           --------------------------
	.section	.note.nv.tkinfo,"",@"SHT_NOTE"
	.sectionflags	@"SHF_NOTE_NV_TKINFO"
	.tkinfo
        /*0018*/ 	.word	0x00000002
        /*0030*/ 	.string	""
        /*0030*/ 	.string	"ptxas"
        /*0030*/ 	.string	"Cuda compilation tools, release 13.0, V13.0.88"
        /*0030*/ 	.string	"Build cuda_13.0.r13.0/compiler.36424714_0"
        /*0030*/ 	.string	"-arch sm_100 -m 64 "



//--------------------- .note.nv.cuinfo           --------------------------
	.section	.note.nv.cuinfo,"",@"SHT_NOTE"
	.sectionflags	@"SHF_NOTE_NV_CUINFO"
        /*0018*/ 	.short	0x0002
        /*001a*/ 	.short	0x0064
        /*001c*/ 	.short	0x0082
	.zero		2


//--------------------- .nv.info                  --------------------------
	.section	.nv.info,"",@"SHT_CUDA_INFO"
	.align	4


	//----- nvinfo : EIATTR_REGCOUNT
	.align		4
        /*0000*/ 	.byte	0x04, 0x2f
        /*0002*/ 	.short	(.L_1 - .L_0)
	.align		4
.L_0:
        /*0004*/ 	.word	index@(_Z15decode_per_byteP6uchar4Phi)
        /*0008*/ 	.word	0x0000000d


	//----- nvinfo : EIATTR_FRAME_SIZE
	.align		4
.L_1:
        /*000c*/ 	.byte	0x04, 0x11
        /*000e*/ 	.short	(.L_3 - .L_2)
	.align		4
.L_2:
        /*0010*/ 	.word	index@(_Z15decode_per_byteP6uchar4Phi)
        /*0014*/ 	.word	0x00000000


	//----- nvinfo : EIATTR_MIN_STACK_SIZE
	.align		4
.L_3:
        /*0018*/ 	.byte	0x04, 0x12
        /*001a*/ 	.short	(.L_5 - .L_4)
	.align		4
.L_4:
        /*001c*/ 	.word	index@(_Z15decode_per_byteP6uchar4Phi)
        /*0020*/ 	.word	0x00000000
.L_5:


//--------------------- .nv.compat                --------------------------
	.section	.nv.compat,"",@"SHT_CUDA_COMPAT_INFO"
	.align	4
        /*0000*/ 	.byte	0x02, 0x09, 0x00, 0x00, 0x02, 0x02, 0x01, 0x00, 0x02, 0x05, 0x05, 0x00, 0x03, 0x07, 0x01, 0x01
        /*0010*/ 	.byte	0x02, 0x03, 0x00, 0x00, 0x02, 0x06, 0x01, 0x00, 0x04, 0x0b, 0x08, 0x00, 0x09, 0x00, 0x00, 0x00
        /*0020*/ 	.byte	0x00, 0x00, 0x00, 0x00


//--------------------- .nv.info._Z15decode_per_byteP6uchar4Phi --------------------------
	.section	.nv.info._Z15decode_per_byteP6uchar4Phi,"",@"SHT_CUDA_INFO"
	.sectionflags	@""
	.align	4


	//----- nvinfo : EIATTR_CUDA_API_VERSION
	.align		4
        /*0000*/ 	.byte	0x04, 0x37
        /*0002*/ 	.short	(.L_7 - .L_6)
.L_6:
        /*0004*/ 	.word	0x00000082


	//----- nvinfo : EIATTR_KPARAM_INFO
	.align		4
.L_7:
        /*0008*/ 	.byte	0x04, 0x17
        /*000a*/ 	.short	(.L_9 - .L_8)
.L_8:
        /*000c*/ 	.word	0x00000000
        /*0010*/ 	.short	0x0002
        /*0012*/ 	.short	0x0010
        /*0014*/ 	.byte	0x00, 0xf0, 0x11, 0x00


	//----- nvinfo : EIATTR_KPARAM_INFO
	.align		4
.L_9:
        /*0018*/ 	.byte	0x04, 0x17
        /*001a*/ 	.short	(.L_11 - .L_10)
.L_10:
        /*001c*/ 	.word	0x00000000
        /*0020*/ 	.short	0x0001
        /*0022*/ 	.short	0x0008
        /*0024*/ 	.byte	0x00, 0xf5, 0x21, 0x00


	//----- nvinfo : EIATTR_KPARAM_INFO
	.align		4
.L_11:
        /*0028*/ 	.byte	0x04, 0x17
        /*002a*/ 	.short	(.L_13 - .L_12)
.L_12:
        /*002c*/ 	.word	0x00000000
        /*0030*/ 	.short	0x0000
        /*0032*/ 	.short	0x0000
        /*0034*/ 	.byte	0x00, 0xf5, 0x21, 0x00


	//----- nvinfo : EIATTR_SPARSE_MMA_MASK
	.align		4
.L_13:
        /*0038*/ 	.byte	0x03, 0x50
        /*003a*/ 	.short	0x0000


	//----- nvinfo : EIATTR_MAXREG_COUNT
	.align		4
        /*003c*/ 	.byte	0x03, 0x1b
        /*003e*/ 	.short	0x00ff


	//----- nvinfo : EIATTR_MERCURY_ISA_VERSION
	.align		4
        /*0040*/ 	.byte	0x03, 0x5f
        /*0042*/ 	.short	0x0101


	//----- nvinfo : EIATTR_VRC_CTA_INIT_COUNT
	.align		4
        /*0044*/ 	.byte	0x02, 0x4a
	.zero		1
	.zero		1


	//----- nvinfo : EIATTR_EXIT_INSTR_OFFSETS
	.align		4
        /*0048*/ 	.byte	0x04, 0x1c
        /*004a*/ 	.short	(.L_15 - .L_14)


	//   ....[0]....
.L_14:
        /*004c*/ 	.word	0x00000090


	//   ....[1]....
        /*0050*/ 	.word	0x00000290


	//----- nvinfo : EIATTR_CBANK_PARAM_SIZE
	.align		4
.L_15:
        /*0054*/ 	.byte	0x03, 0x19
        /*0056*/ 	.short	0x0014


	//----- nvinfo : EIATTR_PARAM_CBANK
	.align		4
        /*0058*/ 	.byte	0x04, 0x0a
        /*005a*/ 	.short	(.L_17 - .L_16)
	.align		4
.L_16:
        /*005c*/ 	.word	index@(.nv.constant0._Z15decode_per_byteP6uchar4Phi)
        /*0060*/ 	.short	0x0380
        /*0062*/ 	.short	0x0014


	//----- nvinfo : EIATTR_SW_WAR
	.align		4
.L_17:
        /*0064*/ 	.byte	0x04, 0x36
        /*0066*/ 	.short	(.L_19 - .L_18)
.L_18:
        /*0068*/ 	.word	0x00000008
.L_19:


//--------------------- .nv.callgraph             --------------------------
	.section	.nv.callgraph,"",@"SHT_CUDA_CALLGRAPH"
	.align	4
	.sectionentsize	8
	.align		4
        /*0000*/ 	.word	0x00000000
	.align		4
        /*0004*/ 	.word	0xffffffff
	.align		4
        /*0008*/ 	.word	0x00000000
	.align		4
        /*000c*/ 	.word	0xfffffffe
	.align		4
        /*0010*/ 	.word	0x00000000
	.align		4
        /*0014*/ 	.word	0xfffffffd
	.align		4
        /*0018*/ 	.word	0x00000000
	.align		4
        /*001c*/ 	.word	0xfffffffc


//--------------------- .text._Z15decode_per_byteP6uchar4Phi --------------------------
	.section	.text._Z15decode_per_byteP6uchar4Phi,"ax",@progbits
	.align	128
        .global         _Z15decode_per_byteP6uchar4Phi
        .type           _Z15decode_per_byteP6uchar4Phi,@function
        .size           _Z15decode_per_byteP6uchar4Phi,(.L_x_1 - _Z15decode_per_byteP6uchar4Phi)
        .other          _Z15decode_per_byteP6uchar4Phi,@"STO_CUDA_ENTRY STV_DEFAULT"
_Z15decode_per_byteP6uchar4Phi:
.text._Z15decode_per_byteP6uchar4Phi:
[----:B------:R-:W-:Y:S01]  /*0000*/  LDC R1, c[0x0][0x37c] ;  /* 0x0000df00ff017b82 */ /* 0x000fe20000000800 */
[----:B------:R-:W0:Y:S01]  /*0010*/  S2R R0, SR_TID.X ;  /* 0x0000000000007919 */ /* 0x000e220000002100 */
[----:B------:R-:W0:Y:S01]  /*0020*/  LDCU UR4, c[0x0][0x360] ;  /* 0x00006c00ff0477ac */ /* 0x000e220008000800 */
[----:B------:R-:W0:Y:S01]  /*0030*/  S2R R3, SR_CTAID.X ;  /* 0x0000000000037919 */ /* 0x000e220000002500 */
[----:B------:R-:W1:Y:S01]  /*0040*/  LDCU UR5, c[0x0][0x390] ;  /* 0x00007200ff0577ac */ /* 0x000e620008000800 */
[----:B0-----:R-:W-:-:S04]  /*0050*/  IMAD R0, R3, UR4, R0 ;  /* 0x0000000403007c24 */ /* 0x001fc8000f8e0200 */
[----:B------:R-:W-:-:S04]  /*0060*/  IMAD.SHL.U32 R5, R0, 0x2, RZ ;  /* 0x0000000200057824 */ /* 0x000fc800078e00ff */
[----:B------:R-:W-:-:S05]  /*0070*/  VIADD R2, R5, 0x1 ;  /* 0x0000000105027836 */ /* 0x000fca0000000000 */
[----:B-1----:R-:W-:-:S13]  /*0080*/  ISETP.GE.AND P0, PT, R2, UR5, PT ;  /* 0x0000000502007c0c */ /* 0x002fda000bf06270 */
[----:B------:R-:W-:Y:S05]  /*0090*/  @P0 EXIT ;  /* 0x000000000000094d */ /* 0x000fea0003800000 */
[----:B------:R-:W0:Y:S01]  /*00a0*/  LDC.64 R2, c[0x0][0x380] ;  /* 0x0000e000ff027b82 */ /* 0x000e220000000a00 */
[----:B------:R-:W1:Y:S01]  /*00b0*/  LDCU.64 UR4, c[0x0][0x358] ;  /* 0x00006b00ff0477ac */ /* 0x000e620008000a00 */
[----:B------:R-:W2:Y:S01]  /*00c0*/  LDCU.64 UR6, c[0x0][0x388] ;  /* 0x00007100ff0677ac */ /* 0x000ea20008000a00 */
[----:B0-----:R-:W-:-:S05]  /*00d0*/  IMAD.WIDE R2, R5, 0x4, R2 ;  /* 0x0000000405027825 */ /* 0x001fca00078e0202 */
[----:B-1----:R-:W3:Y:S04]  /*00e0*/  LDG.E R4, desc[UR4][R2.64] ;  /* 0x0000000402047981 */ /* 0x002ee8000c1e1900 */
[----:B------:R-:W4:Y:S01]  /*00f0*/  LDG.E R8, desc[UR4][R2.64+0x4] ;  /* 0x0000040402087981 */ /* 0x000f22000c1e1900 */
[C---:B---3--:R-:W-:Y:S02]  /*0100*/  PRMT R6, R4.reuse, 0x7771, RZ ;  /* 0x0000777104067816 */ /* 0x048fe400000000ff */
[C---:B------:R-:W-:Y:S02]  /*0110*/  PRMT R5, R4.reuse, 0x7770, RZ ;  /* 0x0000777004057816 */ /* 0x040fe400000000ff */
[----:B------:R-:W-:Y:S01]  /*0120*/  PRMT R7, R4, 0x7772, RZ ;  /* 0x0000777204077816 */ /* 0x000fe200000000ff */
[----:B------:R-:W-:Y:S01]  /*0130*/  IMAD.SHL.U32 R6, R6, 0x2, RZ ;  /* 0x0000000206067824 */ /* 0x000fe200078e00ff */
[----:B------:R-:W-:-:S02]  /*0140*/  LOP3.LUT R5, R5, 0x1, RZ, 0xc0, !PT ;  /* 0x0000000105057812 */ /* 0x000fc400078ec0ff */
[----:B------:R-:W-:Y:S01]  /*0150*/  PRMT R4, R4, 0x7773, RZ ;  /* 0x0000777304047816 */ /* 0x000fe200000000ff */
[----:B------:R-:W-:Y:S01]  /*0160*/  IMAD.SHL.U32 R10, R7, 0x4, RZ ;  /* 0x00000004070a7824 */ /* 0x000fe200078e00ff */
[----:B------:R-:W-:Y:S02]  /*0170*/  LOP3.LUT R5, R5, 0x2, R6, 0xf8, !PT ;  /* 0x0000000205057812 */ /* 0x000fe400078ef806 */
[----:B----4-:R-:W-:Y:S01]  /*0180*/  PRMT R2, R8, 0x7770, RZ ;  /* 0x0000777008027816 */ /* 0x010fe200000000ff */
[----:B------:R-:W-:Y:S01]  /*0190*/  IMAD.SHL.U32 R4, R4, 0x8, RZ ;  /* 0x0000000804047824 */ /* 0x000fe200078e00ff */
[----:B------:R-:W-:-:S03]  /*01a0*/  LOP3.LUT R5, R5, 0x4, R10, 0xf8, !PT ;  /* 0x0000000405057812 */ /* 0x000fc600078ef80a */
[----:B------:R-:W-:Y:S01]  /*01b0*/  IMAD.SHL.U32 R3, R2, 0x10, RZ ;  /* 0x0000001002037824 */ /* 0x000fe200078e00ff */
[----:B------:R-:W-:Y:S02]  /*01c0*/  LOP3.LUT R4, R5, 0x8, R4, 0xf8, !PT ;  /* 0x0000000805047812 */ /* 0x000fe400078ef804 */
[----:B------:R-:W-:Y:S02]  /*01d0*/  PRMT R2, R8, 0x7771, RZ ;  /* 0x0000777108027816 */ /* 0x000fe400000000ff */
[----:B------:R-:W-:Y:S02]  /*01e0*/  LOP3.LUT R4, R4, 0x10, R3, 0xf8, !PT ;  /* 0x0000001004047812 */ /* 0x000fe400078ef803 */
[----:B------:R-:W-:Y:S01]  /*01f0*/  PRMT R3, R8, 0x7772, RZ ;  /* 0x0000777208037816 */ /* 0x000fe200000000ff */
[----:B------:R-:W-:Y:S01]  /*0200*/  IMAD.SHL.U32 R5, R2, 0x20, RZ ;  /* 0x0000002002057824 */ /* 0x000fe200078e00ff */
[----:B------:R-:W-:Y:S02]  /*0210*/  PRMT R8, R8, 0x7773, RZ ;  /* 0x0000777308087816 */ /* 0x000fe400000000ff */
[----:B--2---:R-:W-:Y:S01]  /*0220*/  IADD3 R2, P0, PT, R0, UR6, RZ ;  /* 0x0000000600027c10 */ /* 0x004fe2000ff1e0ff */
[----:B------:R-:W-:Y:S01]  /*0230*/  IMAD.SHL.U32 R3, R3, 0x40, RZ ;  /* 0x0000004003037824 */ /* 0x000fe200078e00ff */
[----:B------:R-:W-:-:S04]  /*0240*/  LOP3.LUT R4, R4, 0x20, R5, 0xf8, !PT ;  /* 0x0000002004047812 */ /* 0x000fc800078ef805 */
[----:B------:R-:W-:Y:S02]  /*0250*/  LOP3.LUT R5, R4, 0x40, R3, 0xf8, !PT ;  /* 0x0000004004057812 */ /* 0x000fe400078ef803 */
[----:B------:R-:W-:-:S03]  /*0260*/  LEA.HI.X.SX32 R3, R0, UR7, 0x1, P0 ;  /* 0x0000000700037c11 */ /* 0x000fc600080f0eff */
[----:B------:R-:W-:-:S05]  /*0270*/  IMAD R5, R8, 0x80, R5 ;  /* 0x0000008008057824 */ /* 0x000fca00078e0205 */
[----:B------:R-:W-:Y:S01]  /*0280*/  STG.E.U8 desc[UR4][R2.64], R5 ;  /* 0x0000000502007986 */ /* 0x000fe2000c101104 */
[----:B------:R-:W-:Y:S05]  /*0290*/  EXIT ;  /* 0x000000000000794d */ /* 0x000fea0003800000 */
.L_x_0:
[----:B------:R-:W-:-:S00]  /*02a0*/  BRA `(.L_x_0) ;  /* 0xfffffffc00fc7947 */ /* 0x000fc0000383ffff */
[----:B------:R-:W-:-:S00]  /*02b0*/  NOP ;  /* 0x0000000000007918 */ /* 0x000fc00000000000 */
        /* <DEDUP_REMOVED lines=12> */
.L_x_1:


//--------------------- .nv.shared.reserved.0     --------------------------
	.section	.nv.shared.reserved.0,"aw",@nobits
	.weak		__nv_reservedSMEM_offset_0_alias
	.size		__nv_reservedSMEM_offset_0_alias, 0, 64
	.other		__nv_reservedSMEM_offset_0_alias,@"STO_CUDA_RESERVED_SHARED STV_DEFAULT"
__nv_reservedSMEM_offset_0_alias:
	.zero		0
	.zero		64


//--------------------- .nv.constant0._Z15decode_per_byteP6uchar4Phi --------------------------
	.section	.nv.constant0._Z15decode_per_byteP6uchar4Phi,"a",@progbits
	.sectionflags	@""
	.align	4
.nv.constant0._Z15decode_per_byteP6uchar4Phi:
	.zero		916


//--------------------- SYMBOLS --------------------------

	.type		.nv.reservedSmem.offset0,@object
	.size		.nv.reservedSmem.offset0,0x4
